//
// Generated by NVIDIA NVVM Compiler
//
// Compiler Build ID: CL-36424714
// Cuda compilation tools, release 13.0, V13.0.88
// Based on NVVM 20.0.0
//

.version 9.0
.target sm_100
.address_size 64

	// .globl	_Z14simulate_modelPiS_ii

.visible .entry _Z14simulate_modelPiS_ii(
	.param .u64 .ptr .align 1 _Z14simulate_modelPiS_ii_param_0,
	.param .u64 .ptr .align 1 _Z14simulate_modelPiS_ii_param_1,
	.param .u32 _Z14simulate_modelPiS_ii_param_2,
	.param .u32 _Z14simulate_modelPiS_ii_param_3
)
{
	.reg .pred 	%p<13>;
	.reg .b32 	%r<131>;
	.reg .b64 	%rd<41>;

	ld.param.u64 	%rd3, [_Z14simulate_modelPiS_ii_param_0];
	ld.param.u64 	%rd4, [_Z14simulate_modelPiS_ii_param_1];
	ld.param.u32 	%r25, [_Z14simulate_modelPiS_ii_param_2];
	ld.param.u32 	%r26, [_Z14simulate_modelPiS_ii_param_3];
	cvta.to.global.u64 	%rd1, %rd4;
	cvta.to.global.u64 	%rd2, %rd3;
	mov.u32 	%r27, %ctaid.x;
	mov.u32 	%r28, %ntid.x;
	mov.u32 	%r29, %tid.x;
	mad.lo.s32 	%r1, %r27, %r28, %r29;
	mov.u32 	%r30, %ctaid.y;
	mov.u32 	%r31, %ntid.y;
	mov.u32 	%r32, %tid.y;
	mad.lo.s32 	%r2, %r30, %r31, %r32;
	setp.lt.s32 	%p1, %r26, 1;
	@%p1 bra 	$L__BB0_13;
	mul.lo.s32 	%r3, %r26, %r2;
	and.b32  	%r4, %r26, 2147483646;
	neg.s32 	%r5, %r4;
	mad.lo.s32 	%r34, %r25, %r1, %r2;
	mul.lo.s32 	%r6, %r34, %r26;
	mov.b32 	%r124, 0;
$L__BB0_2:
	setp.eq.s32 	%p2, %r26, 1;
	add.s32 	%r8, %r124, %r1;
	mad.lo.s32 	%r9, %r124, %r25, %r6;
	mad.lo.s32 	%r36, %r26, %r1, %r124;
	add.s32 	%r10, %r36, %r25;
	add.s32 	%r11, %r10, -1;
	mov.b32 	%r130, 0;
	@%p2 bra 	$L__BB0_9;
	add.s32 	%r127, %r25, %r3;
	mov.b32 	%r128, 2;
	cvt.s64.s32 	%rd24, %r9;
	mov.u32 	%r125, %r2;
	mov.u32 	%r126, %r9;
	mov.u32 	%r129, %r5;
$L__BB0_4:
	max.s32 	%r38, %r8, %r125;
	setp.ge.s32 	%p3, %r38, %r25;
	@%p3 bra 	$L__BB0_6;
	rem.s32 	%r39, %r10, %r25;
	add.s32 	%r40, %r127, 1;
	rem.s32 	%r41, %r40, %r25;
	mul.lo.s32 	%r42, %r39, %r25;
	add.s32 	%r43, %r42, %r41;
	mul.wide.s32 	%rd5, %r43, 4;
	add.s64 	%rd6, %rd2, %rd5;
	ld.global.u32 	%r44, [%rd6];
	add.s32 	%r45, %r127, -1;
	rem.s32 	%r46, %r45, %r25;
	add.s32 	%r47, %r46, %r42;
	mul.wide.s32 	%rd7, %r47, 4;
	add.s64 	%rd8, %rd2, %rd7;
	ld.global.u32 	%r48, [%rd8];
	add.s32 	%r49, %r10, 1;
	rem.s32 	%r50, %r49, %r25;
	rem.s32 	%r51, %r127, %r25;
	mad.lo.s32 	%r52, %r50, %r25, %r51;
	mul.wide.s32 	%rd9, %r52, 4;
	add.s64 	%rd10, %rd2, %rd9;
	ld.global.u32 	%r53, [%rd10];
	rem.s32 	%r54, %r11, %r25;
	mad.lo.s32 	%r55, %r54, %r25, %r51;
	mul.wide.s32 	%rd11, %r55, 4;
	add.s64 	%rd12, %rd2, %rd11;
	ld.global.u32 	%r56, [%rd12];
	mul.wide.s32 	%rd13, %r126, 4;
	add.s64 	%rd14, %rd2, %rd13;
	ld.global.u32 	%r57, [%rd14];
	add.s32 	%r58, %r44, %r57;
	add.s32 	%r59, %r48, %r58;
	add.s32 	%r60, %r53, %r59;
	add.s32 	%r61, %r56, %r60;
	shr.s32 	%r62, %r61, 31;
	setp.lt.s32 	%p4, %r61, 1;
	selp.b32 	%r63, %r62, 1, %p4;
	add.s64 	%rd15, %rd1, %rd13;
	st.global.u32 	[%rd15], %r63;
$L__BB0_6:
	add.s32 	%r64, %r125, 1;
	max.s32 	%r65, %r8, %r64;
	setp.ge.s32 	%p5, %r65, %r25;
	@%p5 bra 	$L__BB0_8;
	rem.s32 	%r66, %r10, %r25;
	add.s32 	%r67, %r127, 2;
	rem.s32 	%r68, %r67, %r25;
	mul.lo.s32 	%r69, %r66, %r25;
	add.s32 	%r70, %r69, %r68;
	mul.wide.s32 	%rd16, %r70, 4;
	add.s64 	%rd17, %rd2, %rd16;
	ld.global.u32 	%r71, [%rd17];
	rem.s32 	%r72, %r127, %r25;
	add.s32 	%r73, %r72, %r69;
	mul.wide.s32 	%rd18, %r73, 4;
	add.s64 	%rd19, %rd2, %rd18;
	ld.global.u32 	%r74, [%rd19];
	add.s32 	%r75, %r10, 1;
	rem.s32 	%r76, %r75, %r25;
	add.s32 	%r77, %r127, 1;
	rem.s32 	%r78, %r77, %r25;
	mad.lo.s32 	%r79, %r76, %r25, %r78;
	mul.wide.s32 	%rd20, %r79, 4;
	add.s64 	%rd21, %rd2, %rd20;
	ld.global.u32 	%r80, [%rd21];
	rem.s32 	%r81, %r11, %r25;
	mad.lo.s32 	%r82, %r81, %r25, %r78;
	mul.wide.s32 	%rd22, %r82, 4;
	add.s64 	%rd23, %rd2, %rd22;
	ld.global.u32 	%r83, [%rd23];
	add.s32 	%r84, %r128, -2;
	cvt.s64.s32 	%rd25, %r84;
	add.s64 	%rd26, %rd24, %rd25;
	shl.b64 	%rd27, %rd26, 2;
	add.s64 	%rd28, %rd2, %rd27;
	ld.global.u32 	%r85, [%rd28+4];
	add.s32 	%r86, %r71, %r85;
	add.s32 	%r87, %r74, %r86;
	add.s32 	%r88, %r80, %r87;
	add.s32 	%r89, %r83, %r88;
	shr.s32 	%r90, %r89, 31;
	setp.lt.s32 	%p6, %r89, 1;
	selp.b32 	%r91, %r90, 1, %p6;
	add.s64 	%rd29, %rd1, %rd27;
	st.global.u32 	[%rd29+4], %r91;
$L__BB0_8:
	add.s32 	%r129, %r129, 2;
	add.s32 	%r128, %r128, 2;
	add.s32 	%r127, %r127, 2;
	add.s32 	%r126, %r126, 2;
	add.s32 	%r125, %r125, 2;
	setp.ne.s32 	%p7, %r129, 0;
	mov.u32 	%r130, %r4;
	@%p7 bra 	$L__BB0_4;
$L__BB0_9:
	and.b32  	%r92, %r26, 1;
	setp.eq.b32 	%p8, %r92, 1;
	not.pred 	%p9, %p8;
	@%p9 bra 	$L__BB0_12;
	add.s32 	%r94, %r130, %r2;
	max.s32 	%r95, %r8, %r94;
	setp.ge.s32 	%p10, %r95, %r25;
	@%p10 bra 	$L__BB0_12;
	add.s32 	%r96, %r9, %r130;
	add.s32 	%r97, %r130, %r3;
	rem.s32 	%r98, %r10, %r25;
	add.s32 	%r99, %r25, %r97;
	add.s32 	%r100, %r99, 1;
	rem.s32 	%r101, %r100, %r25;
	mul.lo.s32 	%r102, %r98, %r25;
	add.s32 	%r103, %r102, %r101;
	mul.wide.s32 	%rd30, %r103, 4;
	add.s64 	%rd31, %rd2, %rd30;
	ld.global.u32 	%r104, [%rd31];
	add.s32 	%r105, %r99, -1;
	rem.s32 	%r106, %r105, %r25;
	add.s32 	%r107, %r106, %r102;
	mul.wide.s32 	%rd32, %r107, 4;
	add.s64 	%rd33, %rd2, %rd32;
	ld.global.u32 	%r108, [%rd33];
	add.s32 	%r109, %r10, 1;
	rem.s32 	%r110, %r109, %r25;
	rem.s32 	%r111, %r99, %r25;
	mad.lo.s32 	%r112, %r110, %r25, %r111;
	mul.wide.s32 	%rd34, %r112, 4;
	add.s64 	%rd35, %rd2, %rd34;
	ld.global.u32 	%r113, [%rd35];
	rem.s32 	%r114, %r11, %r25;
	mad.lo.s32 	%r115, %r114, %r25, %r111;
	mul.wide.s32 	%rd36, %r115, 4;
	add.s64 	%rd37, %rd2, %rd36;
	ld.global.u32 	%r116, [%rd37];
	mul.wide.s32 	%rd38, %r96, 4;
	add.s64 	%rd39, %rd2, %rd38;
	ld.global.u32 	%r117, [%rd39];
	add.s32 	%r118, %r104, %r117;
	add.s32 	%r119, %r108, %r118;
	add.s32 	%r120, %r113, %r119;
	add.s32 	%r121, %r116, %r120;
	shr.s32 	%r122, %r121, 31;
	setp.lt.s32 	%p11, %r121, 1;
	selp.b32 	%r123, %r122, 1, %p11;
	add.s64 	%rd40, %rd1, %rd38;
	st.global.u32 	[%rd40], %r123;
$L__BB0_12:
	add.s32 	%r124, %r124, 1;
	setp.ne.s32 	%p12, %r124, %r26;
	@%p12 bra 	$L__BB0_2;
$L__BB0_13:
	ret;

}


// ===== COMPILED SASS (sm_100) =====

	.target	sm_100

	.elftype	@"ET_EXEC"


//--------------------- .note.nv.tkinfo           --------------------------
	.section	.note.nv.tkinfo,"",@"SHT_NOTE"
	.sectionflags	@"SHF_NOTE_NV_TKINFO"
	.tkinfo
        /*0018*/ 	.word	0x00000002
        /*0030*/ 	.string	""
        /*0030*/ 	.string	"ptxas"
        /*0030*/ 	.string	"Cuda compilation tools, release 13.0, V13.0.88"
        /*0030*/ 	.string	"Build cuda_13.0.r13.0/compiler.36424714_0"
        /*0030*/ 	.string	"-arch sm_100 -m 64 "



//--------------------- .note.nv.cuinfo           --------------------------
	.section	.note.nv.cuinfo,"",@"SHT_NOTE"
	.sectionflags	@"SHF_NOTE_NV_CUINFO"
        /*0018*/ 	.short	0x0002
        /*001a*/ 	.short	0x0064
        /*001c*/ 	.short	0x0082
	.zero		2


//--------------------- .nv.info                  --------------------------
	.section	.nv.info,"",@"SHT_CUDA_INFO"
	.align	4


	//----- nvinfo : EIATTR_REGCOUNT
	.align		4
        /*0000*/ 	.byte	0x04, 0x2f
        /*0002*/ 	.short	(.L_1 - .L_0)
	.align		4
.L_0:
        /*0004*/ 	.word	index@(_Z14simulate_modelPiS_ii)
        /*0008*/ 	.word	0x00000020


	//----- nvinfo : EIATTR_FRAME_SIZE
	.align		4
.L_1:
        /*000c*/ 	.byte	0x04, 0x11
        /*000e*/ 	.short	(.L_3 - .L_2)
	.align		4
.L_2:
        /*0010*/ 	.word	index@(_Z14simulate_modelPiS_ii)
        /*0014*/ 	.word	0x00000000


	//----- nvinfo : EIATTR_MIN_STACK_SIZE
	.align		4
.L_3:
        /*0018*/ 	.byte	0x04, 0x12
        /*001a*/ 	.short	(.L_5 - .L_4)
	.align		4
.L_4:
        /*001c*/ 	.word	index@(_Z14simulate_modelPiS_ii)
        /*0020*/ 	.word	0x00000000
.L_5:


//--------------------- .nv.compat                --------------------------
	.section	.nv.compat,"",@"SHT_CUDA_COMPAT_INFO"
	.align	4
        /*0000*/ 	.byte	0x02, 0x09, 0x00, 0x00, 0x02, 0x02, 0x01, 0x00, 0x02, 0x05, 0x05, 0x00, 0x03, 0x07, 0x01, 0x01
        /*0010*/ 	.byte	0x02, 0x03, 0x00, 0x00, 0x02, 0x06, 0x01, 0x00, 0x04, 0x0b, 0x08, 0x00, 0x09, 0x00, 0x00, 0x00
        /*0020*/ 	.byte	0x00, 0x00, 0x00, 0x00


//--------------------- .nv.info._Z14simulate_modelPiS_ii --------------------------
	.section	.nv.info._Z14simulate_modelPiS_ii,"",@"SHT_CUDA_INFO"
	.sectionflags	@""
	.align	4


	//----- nvinfo : EIATTR_CUDA_API_VERSION
	.align		4
        /*0000*/ 	.byte	0x04, 0x37
        /*0002*/ 	.short	(.L_7 - .L_6)
.L_6:
        /*0004*/ 	.word	0x00000082


	//----- nvinfo : EIATTR_KPARAM_INFO
	.align		4
.L_7:
        /*0008*/ 	.byte	0x04, 0x17
        /*000a*/ 	.short	(.L_9 - .L_8)
.L_8:
        /*000c*/ 	.word	0x00000000
        /*0010*/ 	.short	0x0003
        /*0012*/ 	.short	0x0014
        /*0014*/ 	.byte	0x00, 0xf0, 0x11, 0x00


	//----- nvinfo : EIATTR_KPARAM_INFO
	.align		4
.L_9:
        /*0018*/ 	.byte	0x04, 0x17
        /*001a*/ 	.short	(.L_11 - .L_10)
.L_10:
        /*001c*/ 	.word	0x00000000
        /*0020*/ 	.short	0x0002
        /*0022*/ 	.short	0x0010
        /*0024*/ 	.byte	0x00, 0xf0, 0x11, 0x00


	//----- nvinfo : EIATTR_KPARAM_INFO
	.align		4
.L_11:
        /*0028*/ 	.byte	0x04, 0x17
        /*002a*/ 	.short	(.L_13 - .L_12)
.L_12:
        /*002c*/ 	.word	0x00000000
        /*0030*/ 	.short	0x0001
        /*0032*/ 	.short	0x0008
        /*0034*/ 	.byte	0x00, 0xf5, 0x21, 0x00


	//----- nvinfo : EIATTR_KPARAM_INFO
	.align		4
.L_13:
        /*0038*/ 	.byte	0x04, 0x17
        /*003a*/ 	.short	(.L_15 - .L_14)
.L_14:
        /*003c*/ 	.word	0x00000000
        /*0040*/ 	.short	0x0000
        /*0042*/ 	.short	0x0000
        /*0044*/ 	.byte	0x00, 0xf5, 0x21, 0x00


	//----- nvinfo : EIATTR_SPARSE_MMA_MASK
	.align		4
.L_15:
        /*0048*/ 	.byte	0x03, 0x50
        /*004a*/ 	.short	0x0000


	//----- nvinfo : EIATTR_MAXREG_COUNT
	.align		4
        /*004c*/ 	.byte	0x03, 0x1b
        /*004e*/ 	.short	0x00ff


	//----- nvinfo : EIATTR_MERCURY_ISA_VERSION
	.align		4
        /*0050*/ 	.byte	0x03, 0x5f
        /*0052*/ 	.short	0x0101


	//----- nvinfo : EIATTR_VRC_CTA_INIT_COUNT
	.align		4
        /*0054*/ 	.byte	0x02, 0x4a
	.zero		1
	.zero		1


	//----- nvinfo : EIATTR_EXIT_INSTR_OFFSETS
	.align		4
        /*0058*/ 	.byte	0x04, 0x1c
        /*005a*/ 	.short	(.L_17 - .L_16)


	//   ....[0]....
.L_16:
        /*005c*/ 	.word	0x00000090


	//   ....[1]....
        /*0060*/ 	.word	0x00001880


	//----- nvinfo : EIATTR_CRS_STACK_SIZE
	.align		4
.L_17:
        /*0064*/ 	.byte	0x04, 0x1e
        /*0066*/ 	.short	(.L_19 - .L_18)
.L_18:
        /*0068*/ 	.word	0x00000000


	//----- nvinfo : EIATTR_CBANK_PARAM_SIZE
	.align		4
.L_19:
        /*006c*/ 	.byte	0x03, 0x19
        /*006e*/ 	.short	0x0018


	//----- nvinfo : EIATTR_PARAM_CBANK
	.align		4
        /*0070*/ 	.byte	0x04, 0x0a
        /*0072*/ 	.short	(.L_21 - .L_20)
	.align		4
.L_20:
        /*0074*/ 	.word	index@(.nv.constant0._Z14simulate_modelPiS_ii)
        /*0078*/ 	.short	0x0380
        /*007a*/ 	.short	0x0018


	//----- nvinfo : EIATTR_SW_WAR
	.align		4
.L_21:
        /*007c*/ 	.byte	0x04, 0x36
        /*007e*/ 	.short	(.L_23 - .L_22)
.L_22:
        /*0080*/ 	.word	0x00000008
.L_23:


//--------------------- .nv.callgraph             --------------------------
	.section	.nv.callgraph,"",@"SHT_CUDA_CALLGRAPH"
	.align	4
	.sectionentsize	8
	.align		4
        /*0000*/ 	.word	0x00000000
	.align		4
        /*0004*/ 	.word	0xffffffff
	.align		4
        /*0008*/ 	.word	0x00000000
	.align		4
        /*000c*/ 	.word	0xfffffffe
	.align		4
        /*0010*/ 	.word	0x00000000
	.align		4
        /*0014*/ 	.word	0xfffffffd
	.align		4
        /*0018*/ 	.word	0x00000000
	.align		4
        /*001c*/ 	.word	0xfffffffc


//--------------------- .text._Z14simulate_modelPiS_ii --------------------------
	.section	.text._Z14simulate_modelPiS_ii,"ax",@progbits
	.align	128
        .global         _Z14simulate_modelPiS_ii
        .type           _Z14simulate_modelPiS_ii,@function
        .size           _Z14simulate_modelPiS_ii,(.L_x_10 - _Z14simulate_modelPiS_ii)
        .other          _Z14simulate_modelPiS_ii,@"STO_CUDA_ENTRY STV_DEFAULT"
_Z14simulate_modelPiS_ii:
.text._Z14simulate_modelPiS_ii:
[----:B------:R-:W-:Y:S08]  /*0000*/  LDC R1, c[0x0][0x37c] ;  /* 0x0000df00ff017b82 */ /* 0x000ff00000000800 */
[----:B------:R-:W0:Y:S01]  /*0010*/  LDC R4, c[0x0][0x394] ;  /* 0x0000e500ff047b82 */ /* 0x000e220000000800 */
[----:B------:R-:W1:Y:S01]  /*0020*/  S2R R3, SR_TID.X ;  /* 0x0000000000037919 */ /* 0x000e620000002100 */
[----:B------:R-:W2:Y:S06]  /*0030*/  S2R R5, SR_TID.Y ;  /* 0x0000000000057919 */ /* 0x000eac0000002200 */
[----:B------:R-:W3:Y:S08]  /*0040*/  LDC R0, c[0x0][0x360] ;  /* 0x0000d800ff007b82 */ /* 0x000ef00000000800 */
[----:B------:R-:W4:Y:S01]  /*0050*/  LDC R2, c[0x0][0x364] ;  /* 0x0000d900ff027b82 */ /* 0x000f220000000800 */
[----:B0-----:R-:W-:-:S07]  /*0060*/  ISETP.GE.AND P0, PT, R4, 0x1, PT ;  /* 0x000000010400780c */ /* 0x001fce0003f06270 */
[----:B------:R-:W0:Y:S08]  /*0070*/  S2UR UR4, SR_CTAID.X ;  /* 0x00000000000479c3 */ /* 0x000e300000002500 */
[----:B------:R-:W0:Y:S02]  /*0080*/  S2UR UR5, SR_CTAID.Y ;  /* 0x00000000000579c3 */ /* 0x000e240000002600 */
[----:B01234-:R-:W-:Y:S05]  /*0090*/  @!P0 EXIT ;  /* 0x000000000000894d */ /* 0x01ffea0003800000 */
[----:B------:R-:W0:Y:S01]  /*00a0*/  LDCU UR8, c[0x0][0x390] ;  /* 0x00007200ff0877ac */ /* 0x000e220008000800 */
[----:B------:R-:W-:Y:S02]  /*00b0*/  IMAD R0, R0, UR4, R3 ;  /* 0x0000000400007c24 */ /* 0x000fe4000f8e0203 */
[----:B------:R-:W-:Y:S01]  /*00c0*/  IMAD R3, R2, UR5, R5 ;  /* 0x0000000502037c24 */ /* 0x000fe2000f8e0205 */
[----:B------:R-:W-:Y:S01]  /*00d0*/  LOP3.LUT R2, R4, 0x7ffffffe, RZ, 0xc0, !PT ;  /* 0x7ffffffe04027812 */ /* 0x000fe200078ec0ff */
[----:B------:R-:W1:Y:S01]  /*00e0*/  LDCU.64 UR6, c[0x0][0x358] ;  /* 0x00006b00ff0677ac */ /* 0x000e620008000a00 */
[----:B------:R-:W-:Y:S01]  /*00f0*/  UMOV UR4, URZ ;  /* 0x000000ff00047c82 */ /* 0x000fe20008000000 */
[----:B0-----:R-:W-:-:S04]  /*0100*/  IMAD R5, R0, UR8, R3 ;  /* 0x0000000800057c24 */ /* 0x001fc8000f8e0203 */
[----:B------:R-:W-:-:S07]  /*0110*/  IMAD R5, R5, R4, RZ ;  /* 0x0000000405057224 */ /* 0x000fce00078e02ff */
.L_x_8:
[----:B0-----:R-:W0:Y:S01]  /*0120*/  LDC.64 R10, c[0x0][0x390] ;  /* 0x0000e400ff0a7b82 */ /* 0x001e220000000a00 */
[C---:B------:R-:W-:Y:S02]  /*0130*/  VIADD R4, R0.reuse, UR4 ;  /* 0x0000000400047c36 */ /* 0x040fe40008000000 */
[----:B--2---:R-:W-:Y:S01]  /*0140*/  IMAD.MOV.U32 R9, RZ, RZ, RZ ;  /* 0x000000ffff097224 */ /* 0x004fe200078e00ff */
[----:B0-----:R-:W-:Y:S01]  /*0150*/  ISETP.NE.AND P0, PT, R11, 0x1, PT ;  /* 0x000000010b00780c */ /* 0x001fe20003f05270 */
[----:B------:R-:W-:Y:S02]  /*0160*/  IMAD R7, R0, R11, UR4 ;  /* 0x0000000400077e24 */ /* 0x000fe4000f8e020b */
[----:B------:R-:W-:Y:S01]  /*0170*/  IMAD R6, R10, UR4, R5 ;  /* 0x000000040a067c24 */ /* 0x000fe2000f8e0205 */
[----:B------:R-:W-:Y:S01]  /*0180*/  UIADD3 UR4, UPT, UPT, UR4, 0x1, URZ ;  /* 0x0000000104047890 */ /* 0x000fe2000fffe0ff */
[----:B------:R-:W-:-:S05]  /*0190*/  IMAD.IADD R7, R7, 0x1, R10 ;  /* 0x0000000107077824 */ /* 0x000fca00078e020a */
[----:B------:R-:W-:Y:S02]  /*01a0*/  ISETP.NE.AND P1, PT, R11, UR4, PT ;  /* 0x000000040b007c0c */ /* 0x000fe4000bf25270 */
[----:B------:R-:W-:Y:S01]  /*01b0*/  IADD3 R8, PT, PT, R7, -0x1, RZ ;  /* 0xffffffff07087810 */ /* 0x000fe20007ffe0ff */
[----:B------:R-:W-:Y:S10]  /*01c0*/  @!P0 BRA `(.L_x_0) ;  /* 0x0000000c00d88947 */ /* 0x000ff40003800000 */
[----:B------:R-:W0:Y:S01]  /*01d0*/  LDC R9, c[0x0][0x390] ;  /* 0x0000e400ff097b82 */ /* 0x000e220000000800 */
[----:B------:R-:W-:Y:S01]  /*01e0*/  IMAD R11, R3, R11, R10 ;  /* 0x0000000b030b7224 */ /* 0x000fe200078e020a */
[----:B------:R-:W-:Y:S01]  /*01f0*/  SHF.R.S32.HI R23, RZ, 0x1f, R6 ;  /* 0x0000001fff177819 */ /* 0x000fe20000011406 */
[----:B------:R-:W-:Y:S01]  /*0200*/  IMAD.MOV R22, RZ, RZ, -R2 ;  /* 0x000000ffff167224 */ /* 0x000fe200078e0a02 */
[----:B------:R-:W-:Y:S01]  /*0210*/  MOV R27, R6 ;  /* 0x00000006001b7202 */ /* 0x000fe20000000f00 */
[----:B------:R-:W-:Y:S01]  /*0220*/  IMAD.MOV.U32 R24, RZ, RZ, 0x2 ;  /* 0x00000002ff187424 */ /* 0x000fe200078e00ff */
[----:B------:R-:W2:Y:S01]  /*0230*/  LDCU.128 UR8, c[0x0][0x380] ;  /* 0x00007000ff0877ac */ /* 0x000ea20008000c00 */
[----:B------:R-:W-:-:S07]  /*0240*/  IMAD.MOV.U32 R25, RZ, RZ, R3 ;  /* 0x000000ffff197224 */ /* 0x000fce00078e0003 */
.L_x_5:
[----:B0-----:R-:W-:Y:S01]  /*0250*/  IMAD.MOV.U32 R10, RZ, RZ, R9 ;  /* 0x000000ffff0a7224 */ /* 0x001fe200078e0009 */
[----:B------:R-:W-:Y:S01]  /*0260*/  VIMNMX R13, PT, PT, R4, R25, !PT ;  /* 0x00000019040d7248 */ /* 0x000fe20007fe0100 */
[----:B------:R-:W-:Y:S01]  /*0270*/  BSSY.RECONVERGENT B0, `(.L_x_1) ;  /* 0x0000070000007945 */ /* 0x000fe20003800200 */
[----:B------:R-:W-:Y:S02]  /*0280*/  VIADDMNMX R15, R25, 0x1, R4, !PT ;  /* 0x00000001190f7846 */ /* 0x000fe40007800104 */
[-C--:B------:R-:W-:Y:S02]  /*0290*/  ISETP.GE.AND P2, PT, R13, R10.reuse, PT ;  /* 0x0000000a0d00720c */ /* 0x080fe40003f46270 */
[----:B------:R-:W-:-:S11]  /*02a0*/  ISETP.GE.AND P0, PT, R15, R10, PT ;  /* 0x0000000a0f00720c */ /* 0x000fd60003f06270 */
[----:B-1----:R-:W-:Y:S05]  /*02b0*/  @P2 BRA `(.L_x_2) ;  /* 0x0000000400ac2947 */ /* 0x002fea0003800000 */
[----:B------:R-:W-:Y:S01]  /*02c0*/  IABS R14, R10 ;  /* 0x0000000a000e7213 */ /* 0x000fe20000000000 */
[----:B------:R-:W-:Y:S01]  /*02d0*/  IMAD.MOV.U32 R12, RZ, RZ, RZ ;  /* 0x000000ffff0c7224 */ /* 0x000fe200078e00ff */
[----:B------:R-:W-:Y:S02]  /*02e0*/  IADD3 R15, PT, PT, R11, 0x1, RZ ;  /* 0x000000010b0f7810 */ /* 0x000fe40007ffe0ff */
[----:B------:R-:W0:Y:S01]  /*02f0*/  I2F.RP R16, R14 ;  /* 0x0000000e00107306 */ /* 0x000e220000209400 */
[----:B------:R-:W-:Y:S02]  /*0300*/  IABS R20, R7 ;  /* 0x0000000700147213 */ /* 0x000fe40000000000 */
[----:B------:R-:W-:Y:S02]  /*0310*/  IABS R29, R15 ;  /* 0x0000000f001d7213 */ /* 0x000fe40000000000 */
[----:B------:R-:W-:-:S03]  /*0320*/  ISETP.GE.AND P5, PT, R15, RZ, PT ;  /* 0x000000ff0f00720c */ /* 0x000fc60003fa6270 */
[----:B0-----:R-:W0:Y:S02]  /*0330*/  MUFU.RCP R16, R16 ;  /* 0x0000001000107308 */ /* 0x001e240000001000 */
[----:B0-----:R-:W-:Y:S02]  /*0340*/  VIADD R13, R16, 0xffffffe ;  /* 0x0ffffffe100d7836 */ /* 0x001fe40000000000 */
[----:B------:R-:W-:-:S04]  /*0350*/  VIADD R16, R11, 0xffffffff ;  /* 0xffffffff0b107836 */ /* 0x000fc80000000000 */
[----:B------:R-:W0:Y:S01]  /*0360*/  F2I.FTZ.U32.TRUNC.NTZ R13, R13 ;  /* 0x0000000d000d7305 */ /* 0x000e22000021f000 */
[----:B------:R-:W-:Y:S01]  /*0370*/  IABS R21, R16 ;  /* 0x0000001000157213 */ /* 0x000fe20000000000 */
[----:B0-----:R-:W-:-:S04]  /*0380*/  IMAD.MOV R17, RZ, RZ, -R13 ;  /* 0x000000ffff117224 */ /* 0x001fc800078e0a0d */
[----:B------:R-:W-:-:S04]  /*0390*/  IMAD R17, R17, R14, RZ ;  /* 0x0000000e11117224 */ /* 0x000fc800078e02ff */
[----:B------:R-:W-:-:S04]  /*03a0*/  IMAD.HI.U32 R18, R13, R17, R12 ;  /* 0x000000110d127227 */ /* 0x000fc800078e000c */
[----:B------:R-:W-:Y:S02]  /*03b0*/  VIADD R12, R7, 0x1 ;  /* 0x00000001070c7836 */ /* 0x000fe40000000000 */
[----:B------:R-:W-:-:S03]  /*03c0*/  IMAD.HI.U32 R13, R18, R29, RZ ;  /* 0x0000001d120d7227 */ /* 0x000fc600078e00ff */
[----:B------:R-:W-:Y:S01]  /*03d0*/  IABS R19, R12 ;  /* 0x0000000c00137213 */ /* 0x000fe20000000000 */
[----:B------:R-:W-:Y:S01]  /*03e0*/  IMAD.HI.U32 R15, R18, R21, RZ ;  /* 0x00000015120f7227 */ /* 0x000fe200078e00ff */
[----:B------:R-:W-:-:S03]  /*03f0*/  IADD3 R17, PT, PT, -R13, RZ, RZ ;  /* 0x000000ff0d117210 */ /* 0x000fc60007ffe1ff */
[----:B------:R-:W-:Y:S02]  /*0400*/  IMAD.MOV.U32 R13, RZ, RZ, R19 ;  /* 0x000000ffff0d7224 */ /* 0x000fe400078e0013 */
[----:B------:R-:W-:Y:S02]  /*0410*/  IMAD R29, R14, R17, R29 ;  /* 0x000000110e1d7224 */ /* 0x000fe400078e021d */
[----:B------:R-:W-:-:S03]  /*0420*/  IMAD.HI.U32 R17, R18, R13, RZ ;  /* 0x0000000d12117227 */ /* 0x000fc600078e00ff */
[C---:B------:R-:W-:Y:S01]  /*0430*/  ISETP.GT.U32.AND P2, PT, R14.reuse, R29, PT ;  /* 0x0000001d0e00720c */ /* 0x040fe20003f44070 */
[----:B------:R-:W-:Y:S01]  /*0440*/  IMAD.MOV R19, RZ, RZ, -R15 ;  /* 0x000000ffff137224 */ /* 0x000fe200078e0a0f */
[----:B------:R-:W-:Y:S01]  /*0450*/  MOV R15, R20 ;  /* 0x00000014000f7202 */ /* 0x000fe20000000f00 */
[----:B------:R-:W-:Y:S02]  /*0460*/  IMAD.MOV R17, RZ, RZ, -R17 ;  /* 0x000000ffff117224 */ /* 0x000fe400078e0a11 */
[C---:B------:R-:W-:Y:S01]  /*0470*/  IMAD R21, R14.reuse, R19, R21 ;  /* 0x000000130e157224 */ /* 0x040fe200078e0215 */
[----:B------:R-:W-:Y:S01]  /*0480*/  IABS R19, R11 ;  /* 0x0000000b00137213 */ /* 0x000fe20000000000 */
[----:B------:R-:W-:Y:S02]  /*0490*/  IMAD R13, R14, R17, R13 ;  /* 0x000000110e0d7224 */ /* 0x000fe400078e020d */
[----:B------:R-:W-:Y:S01]  /*04a0*/  IMAD.HI.U32 R17, R18, R15, RZ ;  /* 0x0000000f12117227 */ /* 0x000fe200078e00ff */
[----:B------:R-:W-:-:S02]  /*04b0*/  ISETP.GT.U32.AND P6, PT, R14, R21, PT ;  /* 0x000000150e00720c */ /* 0x000fc40003fc4070 */
[C---:B------:R-:W-:Y:S01]  /*04c0*/  ISETP.GT.U32.AND P4, PT, R14.reuse, R13, PT ;  /* 0x0000000d0e00720c */ /* 0x040fe20003f84070 */
[----:B------:R-:W-:Y:S02]  /*04d0*/  IMAD.MOV R17, RZ, RZ, -R17 ;  /* 0x000000ffff117224 */ /* 0x000fe400078e0a11 */
[----:B------:R-:W-:Y:S02]  /*04e0*/  @!P2 IMAD.IADD R29, R29, 0x1, -R14 ;  /* 0x000000011d1da824 */ /* 0x000fe400078e0a0e */
[----:B------:R-:W-:Y:S02]  /*04f0*/  IMAD R15, R14, R17, R15 ;  /* 0x000000110e0f7224 */ /* 0x000fe400078e020f */
[----:B------:R-:W-:Y:S01]  /*0500*/  IMAD.HI.U32 R17, R18, R19, RZ ;  /* 0x0000001312117227 */ /* 0x000fe200078e00ff */
[C---:B------:R-:W-:Y:S02]  /*0510*/  ISETP.GT.U32.AND P3, PT, R14.reuse, R29, PT ;  /* 0x0000001d0e00720c */ /* 0x040fe40003f64070 */
[----:B------:R-:W-:Y:S01]  /*0520*/  ISETP.GT.U32.AND P2, PT, R14, R15, PT ;  /* 0x0000000f0e00720c */ /* 0x000fe20003f44070 */
[----:B------:R-:W-:-:S02]  /*0530*/  IMAD.MOV R17, RZ, RZ, -R17 ;  /* 0x000000ffff117224 */ /* 0x000fc400078e0a11 */
[--C-:B------:R-:W-:Y:S02]  /*0540*/  @!P6 IMAD.IADD R21, R21, 0x1, -R14.reuse ;  /* 0x000000011515e824 */ /* 0x100fe400078e0a0e */
[C---:B------:R-:W-:Y:S01]  /*0550*/  IMAD R17, R14.reuse, R17, R19 ;  /* 0x000000110e117224 */ /* 0x040fe200078e0213 */
[----:B------:R-:W-:Y:S01]  /*0560*/  IABS R19, R8 ;  /* 0x0000000800137213 */ /* 0x000fe20000000000 */
[----:B------:R-:W-:Y:S01]  /*0570*/  @!P4 IMAD.IADD R13, R13, 0x1, -R14 ;  /* 0x000000010d0dc824 */ /* 0x000fe200078e0a0e */
[----:B------:R-:W-:-:S03]  /*0580*/  ISETP.GT.U32.AND P4, PT, R14, R21, PT ;  /* 0x000000150e00720c */ /* 0x000fc60003f84070 */
[----:B------:R-:W-:Y:S02]  /*0590*/  IMAD.HI.U32 R18, R18, R19, RZ ;  /* 0x0000001312127227 */ /* 0x000fe400078e00ff */
[----:B------:R-:W-:Y:S02]  /*05a0*/  @!P2 IADD3 R15, PT, PT, R15, -R14, RZ ;  /* 0x8000000e0f0fa210 */ /* 0x000fe40007ffe0ff */
[----:B------:R-:W-:Y:S01]  /*05b0*/  @!P3 IMAD.IADD R29, R29, 0x1, -R14 ;  /* 0x000000011d1db824 */ /* 0x000fe200078e0a0e */
[----:B------:R-:W-:Y:S02]  /*05c0*/  IADD3 R18, PT, PT, -R18, RZ, RZ ;  /* 0x000000ff12127210 */ /* 0x000fe40007ffe1ff */
[----:B------:R-:W-:Y:S02]  /*05d0*/  ISETP.GT.U32.AND P3, PT, R14, R17, PT ;  /* 0x000000110e00720c */ /* 0x000fe40003f64070 */
[----:B------:R-:W-:Y:S01]  /*05e0*/  ISETP.GE.AND P2, PT, R16, RZ, PT ;  /* 0x000000ff1000720c */ /* 0x000fe20003f46270 */
[C---:B------:R-:W-:Y:S01]  /*05f0*/  IMAD R19, R14.reuse, R18, R19 ;  /* 0x000000120e137224 */ /* 0x040fe200078e0213 */
[----:B------:R-:W-:Y:S01]  /*0600*/  @!P4 IADD3 R21, PT, PT, R21, -R14, RZ ;  /* 0x8000000e1515c210 */ /* 0x000fe20007ffe0ff */
[----:B------:R-:W-:Y:S01]  /*0610*/  IMAD.MOV.U32 R16, RZ, RZ, R29 ;  /* 0x000000ffff107224 */ /* 0x000fe200078e001d */
[----:B------:R-:W-:-:S02]  /*0620*/  ISETP.GT.U32.AND P4, PT, R14, R15, PT ;  /* 0x0000000f0e00720c */ /* 0x000fc40003f84070 */
[C---:B------:R-:W-:Y:S01]  /*0630*/  ISETP.GT.U32.AND P6, PT, R14.reuse, R19, PT ;  /* 0x000000130e00720c */ /* 0x040fe20003fc4070 */
[----:B------:R-:W-:Y:S02]  /*0640*/  @!P5 IMAD.MOV R16, RZ, RZ, -R16 ;  /* 0x000000ffff10d224 */ /* 0x000fe400078e0a10 */
[----:B------:R-:W-:Y:S02]  /*0650*/  IMAD.MOV.U32 R18, RZ, RZ, R21 ;  /* 0x000000ffff127224 */ /* 0x000fe400078e0015 */
[----:B------:R-:W-:Y:S01]  /*0660*/  @!P3 IMAD.IADD R17, R17, 0x1, -R14 ;  /* 0x000000011111b824 */ /* 0x000fe200078e0a0e */
[----:B------:R-:W-:Y:S01]  /*0670*/  ISETP.GT.U32.AND P3, PT, R14, R13, PT ;  /* 0x0000000d0e00720c */ /* 0x000fe20003f64070 */
[----:B------:R-:W-:Y:S01]  /*0680*/  @!P2 IMAD.MOV R18, RZ, RZ, -R18 ;  /* 0x000000ffff12a224 */ /* 0x000fe200078e0a12 */
[----:B------:R-:W-:Y:S01]  /*0690*/  ISETP.GE.AND P2, PT, R12, RZ, PT ;  /* 0x000000ff0c00720c */ /* 0x000fe20003f46270 */
[----:B------:R-:W0:Y:S01]  /*06a0*/  LDC.64 R20, c[0x0][0x380] ;  /* 0x0000e000ff147b82 */ /* 0x000e220000000a00 */
[----:B------:R-:W-:Y:S01]  /*06b0*/  LOP3.LUT R12, RZ, R10, RZ, 0x33, !PT ;  /* 0x0000000aff0c7212 */ /* 0x000fe200078e33ff */
[--C-:B------:R-:W-:Y:S01]  /*06c0*/  @!P4 IMAD.IADD R15, R15, 0x1, -R14.reuse ;  /* 0x000000010f0fc824 */ /* 0x100fe200078e0a0e */
[----:B------:R-:W-:Y:S01]  /*06d0*/  ISETP.GE.AND P4, PT, R11, RZ, PT ;  /* 0x000000ff0b00720c */ /* 0x000fe20003f86270 */
[----:B------:R-:W-:Y:S01]  /*06e0*/  @!P6 IMAD.IADD R19, R19, 0x1, -R14 ;  /* 0x000000011313e824 */ /* 0x000fe200078e0a0e */
[----:B------:R-:W-:-:S04]  /*06f0*/  ISETP.GT.U32.AND P6, PT, R14, R17, PT ;  /* 0x000000110e00720c */ /* 0x000fc80003fc4070 */
[----:B------:R-:W-:Y:S02]  /*0700*/  ISETP.GT.U32.AND P5, PT, R14, R19, PT ;  /* 0x000000130e00720c */ /* 0x000fe40003fa4070 */
[----:B------:R-:W-:Y:S02]  /*0710*/  @!P3 IADD3 R13, PT, PT, R13, -R14, RZ ;  /* 0x8000000e0d0db210 */ /* 0x000fe40007ffe0ff */
[----:B------:R-:W-:-:S03]  /*0720*/  ISETP.GE.AND P3, PT, R7, RZ, PT ;  /* 0x000000ff0700720c */ /* 0x000fc60003f66270 */
[----:B------:R-:W-:Y:S02]  /*0730*/  @!P2 IMAD.MOV R13, RZ, RZ, -R13 ;  /* 0x000000ffff0da224 */ /* 0x000fe400078e0a0d */
[----:B------:R-:W-:Y:S01]  /*0740*/  @!P6 IMAD.IADD R17, R17, 0x1, -R14 ;  /* 0x000000011111e824 */ /* 0x000fe200078e0a0e */
[----:B------:R-:W-:-:S03]  /*0750*/  ISETP.GE.AND P6, PT, R8, RZ, PT ;  /* 0x000000ff0800720c */ /* 0x000fc60003fc6270 */
[----:B------:R-:W-:Y:S01]  /*0760*/  @!P5 IMAD.IADD R19, R19, 0x1, -R14 ;  /* 0x000000011313d824 */ /* 0x000fe200078e0a0e */
[----:B------:R-:W-:Y:S01]  /*0770*/  ISETP.NE.AND P5, PT, R10, RZ, PT ;  /* 0x000000ff0a00720c */ /* 0x000fe20003fa5270 */
[----:B------:R-:W-:Y:S02]  /*0780*/  @!P4 IMAD.MOV R17, RZ, RZ, -R17 ;  /* 0x000000ffff11c224 */ /* 0x000fe400078e0a11 */
[----:B------:R-:W-:Y:S02]  /*0790*/  @!P3 IADD3 R15, PT, PT, -R15, RZ, RZ ;  /* 0x000000ff0f0fb210 */ /* 0x000fe40007ffe1ff */
[C---:B------:R-:W-:Y:S02]  /*07a0*/  SEL R16, R12.reuse, R16, !P5 ;  /* 0x000000100c107207 */ /* 0x040fe40006800000 */
[C---:B------:R-:W-:Y:S02]  /*07b0*/  SEL R15, R12.reuse, R15, !P5 ;  /* 0x0000000f0c0f7207 */ /* 0x040fe40006800000 */
[----:B------:R-:W-:Y:S01]  /*07c0*/  @!P6 IMAD.MOV R19, RZ, RZ, -R19 ;  /* 0x000000ffff13e224 */ /* 0x000fe200078e0a13 */
[----:B------:R-:W-:-:S02]  /*07d0*/  SEL R14, R12, R17, !P5 ;  /* 0x000000110c0e7207 */ /* 0x000fc40006800000 */
[C---:B------:R-:W-:Y:S02]  /*07e0*/  SEL R18, R12.reuse, R18, !P5 ;  /* 0x000000120c127207 */ /* 0x040fe40006800000 */
[C---:B------:R-:W-:Y:S01]  /*07f0*/  SEL R29, R12.reuse, R13, !P5 ;  /* 0x0000000d0c1d7207 */ /* 0x040fe20006800000 */
[CC--:B------:R-:W-:Y:S01]  /*0800*/  IMAD R13, R15.reuse, R10.reuse, R16 ;  /* 0x0000000a0f0d7224 */ /* 0x0c0fe200078e0210 */
[----:B------:R-:W-:Y:S01]  /*0810*/  SEL R17, R12, R19, !P5 ;  /* 0x000000130c117207 */ /* 0x000fe20006800000 */
[-C--:B------:R-:W-:Y:S02]  /*0820*/  IMAD R15, R15, R10.reuse, R18 ;  /* 0x0000000a0f0f7224 */ /* 0x080fe400078e0212 */
[-CC-:B------:R-:W-:Y:S02]  /*0830*/  IMAD R19, R29, R10.reuse, R14.reuse ;  /* 0x0000000a1d137224 */ /* 0x180fe400078e020e */
[----:B------:R-:W-:Y:S01]  /*0840*/  IMAD R17, R17, R10, R14 ;  /* 0x0000000a11117224 */ /* 0x000fe200078e020e */
[----:B------:R-:W3:Y:S01]  /*0850*/  LDC.64 R28, c[0x0][0x388] ;  /* 0x0000e200ff1c7b82 */ /* 0x000ee20000000a00 */
[----:B0-----:R-:W-:-:S04]  /*0860*/  IMAD.WIDE R12, R13, 0x4, R20 ;  /* 0x000000040d0c7825 */ /* 0x001fc800078e0214 */
[--C-:B------:R-:W-:Y:S02]  /*0870*/  IMAD.WIDE R14, R15, 0x4, R20.reuse ;  /* 0x000000040f0e7825 */ /* 0x100fe400078e0214 */
[----:B-1----:R-:W4:Y:S02]  /*0880*/  LDG.E R13, desc[UR6][R12.64] ;  /* 0x000000060c0d7981 */ /* 0x002f24000c1e1900 */
[--C-:B------:R-:W-:Y:S02]  /*0890*/  IMAD.WIDE R18, R19, 0x4, R20.reuse ;  /* 0x0000000413127825 */ /* 0x100fe400078e0214 */
[----:B------:R-:W4:Y:S02]  /*08a0*/  LDG.E R14, desc[UR6][R14.64] ;  /* 0x000000060e0e7981 */ /* 0x000f24000c1e1900 */
[--C-:B------:R-:W-:Y:S02]  /*08b0*/  IMAD.WIDE R16, R17, 0x4, R20.reuse ;  /* 0x0000000411107825 */ /* 0x100fe400078e0214 */
[----:B------:R-:W5:Y:S02]  /*08c0*/  LDG.E R19, desc[UR6][R18.64] ;  /* 0x0000000612137981 */ /* 0x000f64000c1e1900 */
[----:B------:R-:W-:-:S02]  /*08d0*/  IMAD.WIDE R20, R27, 0x4, R20 ;  /* 0x000000041b147825 */ /* 0x000fc400078e0214 */
[----:B------:R-:W5:Y:S04]  /*08e0*/  LDG.E R16, desc[UR6][R16.64] ;  /* 0x0000000610107981 */ /* 0x000f68000c1e1900 */
[----:B------:R-:W4:Y:S01]  /*08f0*/  LDG.E R20, desc[UR6][R20.64] ;  /* 0x0000000614147981 */ /* 0x000f22000c1e1900 */
[----:B---3--:R-:W-:Y:S01]  /*0900*/  IMAD.WIDE R28, R27, 0x4, R28 ;  /* 0x000000041b1c7825 */ /* 0x008fe200078e021c */
[----:B----4-:R-:W-:-:S04]  /*0910*/  IADD3 R26, PT, PT, R14, R13, R20 ;  /* 0x0000000d0e1a7210 */ /* 0x010fc80007ffe014 */
[----:B-----5:R-:W-:-:S04]  /*0920*/  IADD3 R26, PT, PT, R16, R19, R26 ;  /* 0x00000013101a7210 */ /* 0x020fc80007ffe01a */
[----:B------:R-:W-:Y:S02]  /*0930*/  ISETP.GE.AND P2, PT, R26, 0x1, PT ;  /* 0x000000011a00780c */ /* 0x000fe40003f46270 */
[----:B------:R-:W-:-:S04]  /*0940*/  SHF.R.S32.HI R26, RZ, 0x1f, R26 ;  /* 0x0000001fff1a7819 */ /* 0x000fc8000001141a */
[----:B------:R-:W-:-:S05]  /*0950*/  SEL R21, R26, 0x1, !P2 ;  /* 0x000000011a157807 */ /* 0x000fca0005000000 */
[----:B------:R0:W-:Y:S02]  /*0960*/  STG.E desc[UR6][R28.64], R21 ;  /* 0x000000151c007986 */ /* 0x0001e4000c101906 */
.L_x_2:
[----:B-12---:R-:W-:Y:S05]  /*0970*/  BSYNC.RECONVERGENT B0 ;  /* 0x0000000000007941 */ /* 0x006fea0003800200 */
.L_x_1:
[----:B------:R-:W-:Y:S04]  /*0980*/  BSSY.RECONVERGENT B0, `(.L_x_3) ;  /* 0x0000072000007945 */ /* 0x000fe80003800200 */
[----:B------:R-:W-:Y:S05]  /*0990*/  @P0 BRA `(.L_x_4) ;  /* 0x0000000400c00947 */ /* 0x000fea0003800000 */
[----:B------:R-:W-:Y:S01]  /*09a0*/  IABS R20, R10 ;  /* 0x0000000a00147213 */ /* 0x000fe20000000000 */
[----:B------:R-:W-:Y:S01]  /*09b0*/  VIADD R14, R11, 0x2 ;  /* 0x000000020b0e7836 */ /* 0x000fe20000000000 */
[----:B------:R-:W-:Y:S01]  /*09c0*/  IABS R26, R7 ;  /* 0x00000007001a7213 */ /* 0x000fe20000000000 */
[----:B------:R-:W-:Y:S01]  /*09d0*/  IMAD.MOV.U32 R12, RZ, RZ, RZ ;  /* 0x000000ffff0c7224 */ /* 0x000fe200078e00ff */
[----:B------:R-:W1:Y:S01]  /*09e0*/  I2F.RP R15, R20 ;  /* 0x00000014000f7306 */ /* 0x000e620000209400 */
[----:B0-----:R-:W-:Y:S02]  /*09f0*/  IABS R29, R11 ;  /* 0x0000000b001d7213 */ /* 0x001fe40000000000 */
[----:B------:R-:W-:Y:S02]  /*0a00*/  IABS R21, R14 ;  /* 0x0000000e00157213 */ /* 0x000fe40000000000 */
[----:B------:R-:W-:-:S03]  /*0a10*/  ISETP.GE.AND P0, PT, R14, RZ, PT ;  /* 0x000000ff0e00720c */ /* 0x000fc60003f06270 */
[----:B-1----:R-:W0:Y:S02]  /*0a20*/  MUFU.RCP R15, R15 ;  /* 0x0000000f000f7308 */ /* 0x002e240000001000 */
[----:B0-----:R-:W-:-:S06]  /*0a30*/  IADD3 R17, PT, PT, R15, 0xffffffe, RZ ;  /* 0x0ffffffe0f117810 */ /* 0x001fcc0007ffe0ff */
[----:B------:R-:W0:Y:S02]  /*0a40*/  F2I.FTZ.U32.TRUNC.NTZ R13, R17 ;  /* 0x00000011000d7305 */ /* 0x000e24000021f000 */
[----:B0-----:R-:W-:-:S04]  /*0a50*/  IMAD.MOV R19, RZ, RZ, -R13 ;  /* 0x000000ffff137224 */ /* 0x001fc800078e0a0d */
[----:B------:R-:W-:-:S04]  /*0a60*/  IMAD R19, R19, R20, RZ ;  /* 0x0000001413137224 */ /* 0x000fc800078e02ff */
[----:B------:R-:W-:Y:S01]  /*0a70*/  IMAD.HI.U32 R16, R13, R19, R12 ;  /* 0x000000130d107227 */ /* 0x000fe200078e000c */
[----:B------:R-:W-:-:S03]  /*0a80*/  IADD3 R12, PT, PT, R7, 0x1, RZ ;  /* 0x00000001070c7810 */ /* 0x000fc60007ffe0ff */
[----:B------:R-:W-:Y:S01]  /*0a90*/  VIADD R13, R11, 0x1 ;  /* 0x000000010b0d7836 */ /* 0x000fe20000000000 */
[----:B------:R-:W-:Y:S01]  /*0aa0*/  IABS R19, R12 ;  /* 0x0000000c00137213 */ /* 0x000fe20000000000 */
[----:B------:R-:W-:-:S03]  /*0ab0*/  IMAD.HI.U32 R15, R16, R21, RZ ;  /* 0x00000015100f7227 */ /* 0x000fc600078e00ff */
[----:B------:R-:W-:Y:S01]  /*0ac0*/  IABS R17, R13 ;  /* 0x0000000d00117213 */ /* 0x000fe20000000000 */
[----:B------:R-:W-:Y:S02]  /*0ad0*/  IMAD.MOV R15, RZ, RZ, -R15 ;  /* 0x000000ffff0f7224 */ /* 0x000fe400078e0a0f */
[----:B------:R-:W-:-:S04]  /*0ae0*/  IMAD.HI.U32 R14, R16, R19, RZ ;  /* 0x00000013100e7227 */ /* 0x000fc800078e00ff */
[----:B------:R-:W-:Y:S02]  /*0af0*/  IMAD R21, R20, R15, R21 ;  /* 0x0000000f14157224 */ /* 0x000fe400078e0215 */
[----:B------:R-:W-:-:S03]  /*0b00*/  IMAD.HI.U32 R15, R16, R17, RZ ;  /* 0x00000011100f7227 */ /* 0x000fc600078e00ff */
[C---:B------:R-:W-:Y:S01]  /*0b10*/  ISETP.GT.U32.AND P4, PT, R20.reuse, R21, PT ;  /* 0x000000151400720c */ /* 0x040fe20003f84070 */
[----:B------:R-:W-:Y:S01]  /*0b20*/  IMAD.MOV R14, RZ, RZ, -R14 ;  /* 0x000000ffff0e7224 */ /* 0x000fe200078e0a0e */
[----:B------:R-:W-:Y:S01]  /*0b30*/  IADD3 R18, PT, PT, -R15, RZ, RZ ;  /* 0x000000ff0f127210 */ /* 0x000fe20007ffe1ff */
[----:B------:R-:W-:Y:S02]  /*0b40*/  IMAD.MOV.U32 R15, RZ, RZ, R26 ;  /* 0x000000ffff0f7224 */ /* 0x000fe400078e001a */
[----:B------:R-:W-:Y:S02]  /*0b50*/  IMAD R19, R20, R14, R19 ;  /* 0x0000000e14137224 */ /* 0x000fe400078e0213 */
[----:B------:R-:W-:-:S03]  /*0b60*/  IMAD.HI.U32 R14, R16, R15, RZ ;  /* 0x0000000f100e7227 */ /* 0x000fc600078e00ff */
[C---:B------:R-:W-:Y:S01]  /*0b70*/  ISETP.GT.U32.AND P5, PT, R20.reuse, R19, PT ;  /* 0x000000131400720c */ /* 0x040fe20003fa4070 */
[----:B------:R-:W-:Y:S02]  /*0b80*/  IMAD.MOV R14, RZ, RZ, -R14 ;  /* 0x000000ffff0e7224 */ /* 0x000fe400078e0a0e */
[C---:B------:R-:W-:Y:S02]  /*0b90*/  IMAD R17, R20.reuse, R18, R17 ;  /* 0x0000001214117224 */ /* 0x040fe400078e0211 */
        /* <DEDUP_REMOVED lines=9> */
[C---:B------:R-:W-:Y:S02]  /*0c30*/  ISETP.GT.U32.AND P5, PT, R20.reuse, R21, PT ;  /* 0x000000151400720c */ /* 0x040fe40003fa4070 */
[----:B------:R-:W-:Y:S01]  /*0c40*/  ISETP.GT.U32.AND P3, PT, R20, R14, PT ;  /* 0x0000000e1400720c */ /* 0x000fe20003f64070 */
[----:B------:R-:W-:Y:S02]  /*0c50*/  IMAD.HI.U32 R16, R16, R29, RZ ;  /* 0x0000001d10107227 */ /* 0x000fe400078e00ff */
[----:B------:R-:W-:-:S02]  /*0c60*/  @!P6 IADD3 R15, PT, PT, R15, -R20, RZ ;  /* 0x800000140f0fe210 */ /* 0x000fc40007ffe0ff */
[----:B------:R-:W-:Y:S01]  /*0c70*/  @!P2 IMAD.IADD R17, R17, 0x1, -R20 ;  /* 0x000000011111a824 */ /* 0x000fe200078e0a14 */
[----:B------:R-:W-:Y:S02]  /*0c80*/  IADD3 R16, PT, PT, -R16, RZ, RZ ;  /* 0x000000ff10107210 */ /* 0x000fe40007ffe1ff */
[----:B------:R-:W-:-:S03]  /*0c90*/  ISETP.GT.U32.AND P2, PT, R20, R19, PT ;  /* 0x000000131400720c */ /* 0x000fc60003f44070 */
[----:B------:R-:W-:Y:S02]  /*0ca0*/  IMAD R18, R20, R16, R29 ;  /* 0x0000001014127224 */ /* 0x000fe400078e021d */
[--C-:B------:R-:W-:Y:S01]  /*0cb0*/  @!P3 IMAD.IADD R14, R14, 0x1, -R20.reuse ;  /* 0x000000010e0eb824 */ /* 0x100fe200078e0a14 */
[C---:B------:R-:W-:Y:S01]  /*0cc0*/  ISETP.GT.U32.AND P3, PT, R20.reuse, R17, PT ;  /* 0x000000111400720c */ /* 0x040fe20003f64070 */
[----:B------:R-:W-:Y:S01]  /*0cd0*/  @!P5 IMAD.IADD R21, R21, 0x1, -R20 ;  /* 0x000000011515d824 */ /* 0x000fe200078e0a14 */
[C---:B------:R-:W-:Y:S02]  /*0ce0*/  ISETP.GT.U32.AND P4, PT, R20.reuse, R18, PT ;  /* 0x000000121400720c */ /* 0x040fe40003f84070 */
[----:B------:R-:W-:Y:S01]  /*0cf0*/  ISETP.GT.U32.AND P5, PT, R20, R14, PT ;  /* 0x0000000e1400720c */ /* 0x000fe20003fa4070 */
[----:B------:R-:W-:Y:S02]  /*0d00*/  IMAD.MOV.U32 R16, RZ, RZ, R21 ;  /* 0x000000ffff107224 */ /* 0x000fe400078e0015 */
[----:B------:R-:W-:-:S02]  /*0d10*/  @!P2 IADD3 R19, PT, PT, R19, -R20, RZ ;  /* 0x800000141313a210 */ /* 0x000fc40007ffe0ff */
[----:B------:R-:W-:Y:S01]  /*0d20*/  ISETP.GE.AND P2, PT, R12, RZ, PT ;  /* 0x000000ff0c00720c */ /* 0x000fe20003f46270 */
[----:B------:R-:W-:Y:S01]  /*0d30*/  @!P0 IMAD.MOV R16, RZ, RZ, -R16 ;  /* 0x000000ffff108224 */ /* 0x000fe200078e0a10 */
[----:B------:R-:W-:Y:S02]  /*0d40*/  ISETP.NE.AND P0, PT, R10, RZ, PT ;  /* 0x000000ff0a00720c */ /* 0x000fe40003f05270 */
[--C-:B------:R-:W-:Y:S01]  /*0d50*/  @!P3 IMAD.IADD R17, R17, 0x1, -R20.reuse ;  /* 0x000000011111b824 */ /* 0x100fe200078e0a14 */
[----:B------:R-:W-:Y:S01]  /*0d60*/  ISETP.GE.AND P3, PT, R13, RZ, PT ;  /* 0x000000ff0d00720c */ /* 0x000fe20003f66270 */
[----:B------:R-:W-:Y:S01]  /*0d70*/  @!P4 IMAD.IADD R18, R18, 0x1, -R20 ;  /* 0x000000011212c824 */ /* 0x000fe200078e0a14 */
[----:B------:R-:W-:Y:S01]  /*0d80*/  ISETP.GT.U32.AND P4, PT, R20, R15, PT ;  /* 0x0000000f1400720c */ /* 0x000fe20003f84070 */
[----:B------:R-:W0:Y:S01]  /*0d90*/  LDC.64 R12, c[0x0][0x380] ;  /* 0x0000e000ff0c7b82 */ /* 0x000e220000000a00 */
[----:B------:R-:W-:Y:S02]  /*0da0*/  @!P5 IADD3 R14, PT, PT, R14, -R20, RZ ;  /* 0x800000140e0ed210 */ /* 0x000fe40007ffe0ff */
[----:B------:R-:W-:-:S02]  /*0db0*/  ISETP.GT.U32.AND P6, PT, R20, R18, PT ;  /* 0x000000121400720c */ /* 0x000fc40003fc4070 */
[----:B------:R-:W-:Y:S01]  /*0dc0*/  ISETP.GE.AND P5, PT, R11, RZ, PT ;  /* 0x000000ff0b00720c */ /* 0x000fe20003fa6270 */
[----:B------:R-:W-:Y:S01]  /*0dd0*/  IMAD.MOV.U32 R21, RZ, RZ, R14 ;  /* 0x000000ffff157224 */ /* 0x000fe200078e000e */
[----:B------:R-:W-:Y:S02]  /*0de0*/  LOP3.LUT R14, RZ, R10, RZ, 0x33, !PT ;  /* 0x0000000aff0e7212 */ /* 0x000fe400078e33ff */
[----:B------:R-:W-:Y:S01]  /*0df0*/  @!P2 IADD3 R19, PT, PT, -R19, RZ, RZ ;  /* 0x000000ff1313a210 */ /* 0x000fe20007ffe1ff */
[----:B------:R-:W-:Y:S01]  /*0e00*/  @!P3 IMAD.MOV R17, RZ, RZ, -R17 ;  /* 0x000000ffff11b224 */ /* 0x000fe200078e0a11 */
[C---:B------:R-:W-:Y:S01]  /*0e10*/  SEL R16, R14.reuse, R16, !P0 ;  /* 0x000000100e107207 */ /* 0x040fe20004000000 */
[--C-:B------:R-:W-:Y:S01]  /*0e20*/  @!P4 IMAD.IADD R15, R15, 0x1, -R20.reuse ;  /* 0x000000010f0fc824 */ /* 0x100fe200078e0a14 */
[----:B------:R-:W-:Y:S02]  /*0e30*/  ISETP.GE.AND P4, PT, R7, RZ, PT ;  /* 0x000000ff0700720c */ /* 0x000fe40003f86270 */
[----:B------:R-:W-:Y:S01]  /*0e40*/  SEL R26, R14, R17, !P0 ;  /* 0x000000110e1a7207 */ /* 0x000fe20004000000 */
[----:B------:R-:W-:Y:S01]  /*0e50*/  @!P6 IMAD.IADD R18, R18, 0x1, -R20 ;  /* 0x000000011212e824 */ /* 0x000fe200078e0a14 */
[----:B------:R-:W-:Y:S01]  /*0e60*/  ISETP.GE.AND P6, PT, R8, RZ, PT ;  /* 0x000000ff0800720c */ /* 0x000fe20003fc6270 */
[----:B------:R-:W-:Y:S01]  /*0e70*/  @!P5 IMAD.MOV R21, RZ, RZ, -R21 ;  /* 0x000000ffff15d224 */ /* 0x000fe200078e0a15 */
[----:B------:R-:W-:-:S04]  /*0e80*/  SEL R20, R14, R19, !P0 ;  /* 0x000000130e147207 */ /* 0x000fc80004000000 */
[----:B------:R-:W-:-:S03]  /*0e90*/  SEL R21, R14, R21, !P0 ;  /* 0x000000150e157207 */ /* 0x000fc60004000000 */
[----:B------:R-:W-:-:S04]  /*0ea0*/  @!P4 IMAD.MOV R15, RZ, RZ, -R15 ;  /* 0x000000ffff0fc224 */ /* 0x000fc800078e0a0f */
[----:B------:R-:W-:Y:S02]  /*0eb0*/  @!P6 IADD3 R18, PT, PT, -R18, RZ, RZ ;  /* 0x000000ff1212e210 */ /* 0x000fe40007ffe1ff */
[C---:B------:R-:W-:Y:S02]  /*0ec0*/  SEL R15, R14.reuse, R15, !P0 ;  /* 0x0000000f0e0f7207 */ /* 0x040fe40004000000 */
[----:B------:R-:W-:-:S03]  /*0ed0*/  SEL R29, R14, R18, !P0 ;  /* 0x000000120e1d7207 */ /* 0x000fc60004000000 */
[CC--:B------:R-:W-:Y:S02]  /*0ee0*/  IMAD R19, R15.reuse, R10.reuse, R16 ;  /* 0x0000000a0f137224 */ /* 0x0c0fe400078e0210 */
[-C--:B------:R-:W-:Y:S02]  /*0ef0*/  IMAD R17, R15, R10.reuse, R21 ;  /* 0x0000000a0f117224 */ /* 0x080fe400078e0215 */
[-CC-:B------:R-:W-:Y:S02]  /*0f00*/  IMAD R15, R20, R10.reuse, R26.reuse ;  /* 0x0000000a140f7224 */ /* 0x180fe400078e021a */
[----:B------:R-:W-:Y:S02]  /*0f10*/  VIADD R20, R24, 0xfffffffe ;  /* 0xfffffffe18147836 */ /* 0x000fe40000000000 */
[----:B------:R-:W-:Y:S02]  /*0f20*/  IMAD R29, R29, R10, R26 ;  /* 0x0000000a1d1d7224 */ /* 0x000fe400078e021a */
[----:B0-----:R-:W-:Y:S01]  /*0f30*/  IMAD.WIDE R18, R19, 0x4, R12 ;  /* 0x0000000413127825 */ /* 0x001fe200078e020c */
[----:B------:R-:W-:-:S03]  /*0f40*/  IADD3 R28, P0, PT, R6, R20, RZ ;  /* 0x00000014061c7210 */ /* 0x000fc60007f1e0ff */
[--C-:B------:R-:W-:Y:S01]  /*0f50*/  IMAD.WIDE R16, R17, 0x4, R12.reuse ;  /* 0x0000000411107825 */ /* 0x100fe200078e020c */
[----:B------:R-:W-:Y:S01]  /*0f60*/  LEA.HI.X.SX32 R21, R20, R23, 0x1, P0 ;  /* 0x0000001714157211 */ /* 0x000fe200000f0eff */
[----:B------:R-:W2:Y:S02]  /*0f70*/  LDG.E R18, desc[UR6][R18.64] ;  /* 0x0000000612127981 */ /* 0x000ea4000c1e1900 */
[----:B------:R-:W-:Y:S01]  /*0f80*/  IMAD.WIDE R14, R15, 0x4, R12 ;  /* 0x000000040f0e7825 */ /* 0x000fe200078e020c */
[C---:B------:R-:W-:Y:S01]  /*0f90*/  SHF.L.U64.HI R26, R28.reuse, 0x2, R21 ;  /* 0x000000021c1a7819 */ /* 0x040fe20000010215 */
[----:B------:R-:W2:Y:S02]  /*0fa0*/  LDG.E R16, desc[UR6][R16.64] ;  /* 0x0000000610107981 */ /* 0x000ea4000c1e1900 */
[----:B------:R-:W-:Y:S02]  /*0fb0*/  IMAD.SHL.U32 R28, R28, 0x4, RZ ;  /* 0x000000041c1c7824 */ /* 0x000fe400078e00ff */
[----:B------:R-:W-:Y:S01]  /*0fc0*/  IMAD.WIDE R12, R29, 0x4, R12 ;  /* 0x000000041d0c7825 */ /* 0x000fe200078e020c */
[----:B------:R-:W3:Y:S02]  /*0fd0*/  LDG.E R14, desc[UR6][R14.64] ;  /* 0x000000060e0e7981 */ /* 0x000ee4000c1e1900 */
[----:B------:R-:W-:-:S03]  /*0fe0*/  IADD3 R20, P0, PT, R28, UR8, RZ ;  /* 0x000000081c147c10 */ /* 0x000fc6000ff1e0ff */
[----:B------:R-:W3:Y:S01]  /*0ff0*/  LDG.E R12, desc[UR6][R12.64] ;  /* 0x000000060c0c7981 */ /* 0x000ee2000c1e1900 */
[----:B------:R-:W-:-:S06]  /*1000*/  IADD3.X R21, PT, PT, R26, UR9, RZ, P0, !PT ;  /* 0x000000091a157c10 */ /* 0x000fcc00087fe4ff */
[----:B------:R-:W2:Y:S02]  /*1010*/  LDG.E R21, desc[UR6][R20.64+0x4] ;  /* 0x0000040614157981 */ /* 0x000ea4000c1e1900 */
[----:B--2---:R-:W-:-:S04]  /*1020*/  IADD3 R29, PT, PT, R16, R18, R21 ;  /* 0x00000012101d7210 */ /* 0x004fc80007ffe015 */
[----:B---3--:R-:W-:Y:S02]  /*1030*/  IADD3 R29, PT, PT, R12, R14, R29 ;  /* 0x0000000e0c1d7210 */ /* 0x008fe40007ffe01d */
[----:B------:R-:W-:Y:S02]  /*1040*/  IADD3 R18, P2, PT, R28, UR10, RZ ;  /* 0x0000000a1c127c10 */ /* 0x000fe4000ff5e0ff */
[----:B------:R-:W-:Y:S02]  /*1050*/  ISETP.GE.AND P0, PT, R29, 0x1, PT ;  /* 0x000000011d00780c */ /* 0x000fe40003f06270 */
[----:B------:R-:W-:Y:S02]  /*1060*/  SHF.R.S32.HI R29, RZ, 0x1f, R29 ;  /* 0x0000001fff1d7819 */ /* 0x000fe4000001141d */
[----:B------:R-:W-:Y:S02]  /*1070*/  IADD3.X R19, PT, PT, R26, UR11, RZ, P2, !PT ;  /* 0x0000000b1a137c10 */ /* 0x000fe400097fe4ff */
[----:B------:R-:W-:-:S05]  /*1080*/  SEL R29, R29, 0x1, !P0 ;  /* 0x000000011d1d7807 */ /* 0x000fca0004000000 */
[----:B------:R1:W-:Y:S02]  /*1090*/  STG.E desc[UR6][R18.64+0x4], R29 ;  /* 0x0000041d12007986 */ /* 0x0003e4000c101906 */
.L_x_4:
[----:B------:R-:W-:Y:S05]  /*10a0*/  BSYNC.RECONVERGENT B0 ;  /* 0x0000000000007941 */ /* 0x000fea0003800200 */
.L_x_3:
[----:B------:R-:W-:Y:S01]  /*10b0*/  VIADD R22, R22, 0x2 ;  /* 0x0000000216167836 */ /* 0x000fe20000000000 */
[----:B------:R-:W-:Y:S01]  /*10c0*/  IADD3 R24, PT, PT, R24, 0x2, RZ ;  /* 0x0000000218187810 */ /* 0x000fe20007ffe0ff */
[----:B------:R-:W-:Y:S02]  /*10d0*/  VIADD R11, R11, 0x2 ;  /* 0x000000020b0b7836 */ /* 0x000fe40000000000 */
[----:B------:R-:W-:Y:S01]  /*10e0*/  VIADD R27, R27, 0x2 ;  /* 0x000000021b1b7836 */ /* 0x000fe20000000000 */
[----:B------:R-:W-:Y:S01]  /*10f0*/  ISETP.NE.AND P0, PT, R22, RZ, PT ;  /* 0x000000ff1600720c */ /* 0x000fe20003f05270 */
[----:B------:R-:W-:-:S12]  /*1100*/  VIADD R25, R25, 0x2 ;  /* 0x0000000219197836 */ /* 0x000fd80000000000 */
[----:B------:R-:W-:Y:S05]  /*1110*/  @P0 BRA `(.L_x_5) ;  /* 0xfffffff0004c0947 */ /* 0x000fea000383ffff */
[----:B------:R-:W-:-:S07]  /*1120*/  MOV R9, R2 ;  /* 0x0000000200097202 */ /* 0x000fce0000000f00 */
.L_x_0:
[----:B------:R-:W2:Y:S01]  /*1130*/  LDC R12, c[0x0][0x394] ;  /* 0x0000e500ff0c7b82 */ /* 0x000ea20000000800 */
[----:B------:R-:W-:Y:S01]  /*1140*/  VIADDMNMX R11, R9, R3, R4, !PT ;  /* 0x00000003090b7246 */ /* 0x000fe20007800104 */
[----:B------:R-:W-:Y:S03]  /*1150*/  BSSY.RECONVERGENT B0, `(.L_x_6) ;  /* 0x0000071000007945 */ /* 0x000fe60003800200 */
[----:B------:R-:W-:Y:S02]  /*1160*/  ISETP.GE.AND P0, PT, R11, R10, PT ;  /* 0x0000000a0b00720c */ /* 0x000fe40003f06270 */
[----:B--2---:R-:W-:-:S04]  /*1170*/  LOP3.LUT R4, R12, 0x1, RZ, 0xc0, !PT ;  /* 0x000000010c047812 */ /* 0x004fc800078ec0ff */
[----:B------:R-:W-:-:S13]  /*1180*/  ISETP.NE.U32.OR P0, PT, R4, 0x1, P0 ;  /* 0x000000010400780c */ /* 0x000fda0000705470 */
[----:B------:R-:W-:Y:S05]  /*1190*/  @P0 BRA `(.L_x_7) ;  /* 0x0000000400b00947 */ /* 0x000fea0003800000 */
[----:B------:R-:W-:Y:S01]  /*11a0*/  IABS R4, R10 ;  /* 0x0000000a00047213 */ /* 0x000fe20000000000 */
[--C-:B------:R-:W-:Y:S01]  /*11b0*/  IMAD R11, R3, R12, R9.reuse ;  /* 0x0000000c030b7224 */ /* 0x100fe200078e0209 */
[----:B0-----:R-:W-:Y:S01]  /*11c0*/  IABS R21, R7 ;  /* 0x0000000700157213 */ /* 0x001fe20000000000 */
[----:B------:R-:W-:Y:S01]  /*11d0*/  IMAD.IADD R9, R6, 0x1, R9 ;  /* 0x0000000106097824 */ /* 0x000fe200078e0209 */
[----:B------:R-:W0:Y:S02]  /*11e0*/  I2F.RP R16, R4 ;  /* 0x0000000400107306 */ /* 0x000e240000209400 */
[----:B------:R-:W-:-:S04]  /*11f0*/  IADD3 R11, PT, PT, R11, R10, RZ ;  /* 0x0000000a0b0b7210 */ /* 0x000fc80007ffe0ff */
[----:B-1----:R-:W-:Y:S01]  /*1200*/  IABS R19, R11 ;  /* 0x0000000b00137213 */ /* 0x002fe20000000000 */
[C---:B------:R-:W-:Y:S02]  /*1210*/  VIADD R13, R11.reuse, 0x1 ;  /* 0x000000010b0d7836 */ /* 0x040fe40000000000 */
[----:B------:R-:W-:-:S03]  /*1220*/  VIADD R12, R11, 0xffffffff ;  /* 0xffffffff0b0c7836 */ /* 0x000fc60000000000 */
[----:B------:R-:W-:Y:S02]  /*1230*/  IABS R18, R13 ;  /* 0x0000000d00127213 */ /* 0x000fe40000000000 */
[----:B------:R-:W-:Y:S01]  /*1240*/  IABS R25, R12 ;  /* 0x0000000c00197213 */ /* 0x000fe20000000000 */
[----:B0-----:R-:W0:Y:S02]  /*1250*/  MUFU.RCP R16, R16 ;  /* 0x0000001000107308 */ /* 0x001e240000001000 */
[----:B0-----:R-:W-:-:S06]  /*1260*/  VIADD R14, R16, 0xffffffe ;  /* 0x0ffffffe100e7836 */ /* 0x001fcc0000000000 */
[----:B------:R0:W1:Y:S02]  /*1270*/  F2I.FTZ.U32.TRUNC.NTZ R15, R14 ;  /* 0x0000000e000f7305 */ /* 0x000064000021f000 */
[----:B0-----:R-:W-:Y:S02]  /*1280*/  HFMA2 R14, -RZ, RZ, 0, 0 ;  /* 0x00000000ff0e7431 */ /* 0x001fe400000001ff */
[----:B-1----:R-:W-:-:S04]  /*1290*/  IMAD.MOV R17, RZ, RZ, -R15 ;  /* 0x000000ffff117224 */ /* 0x002fc800078e0a0f */
[----:B------:R-:W-:-:S04]  /*12a0*/  IMAD R17, R17, R4, RZ ;  /* 0x0000000411117224 */ /* 0x000fc800078e02ff */
[----:B------:R-:W-:-:S04]  /*12b0*/  IMAD.HI.U32 R14, R15, R17, R14 ;  /* 0x000000110f0e7227 */ /* 0x000fc800078e000e */
[----:B------:R-:W-:Y:S02]  /*12c0*/  IMAD.MOV.U32 R17, RZ, RZ, R18 ;  /* 0x000000ffff117224 */ /* 0x000fe400078e0012 */
[----:B------:R-:W-:Y:S02]  /*12d0*/  VIADD R18, R7, 0x1 ;  /* 0x0000000107127836 */ /* 0x000fe40000000000 */
[----:B------:R-:W-:-:S03]  /*12e0*/  IMAD.HI.U32 R15, R14, R17, RZ ;  /* 0x000000110e0f7227 */ /* 0x000fc600078e00ff */
[----:B------:R-:W-:Y:S01]  /*12f0*/  IABS R23, R18 ;  /* 0x0000001200177213 */ /* 0x000fe20000000000 */
[----:B------:R-:W-:Y:S01]  /*1300*/  IMAD.HI.U32 R16, R14, R25, RZ ;  /* 0x000000190e107227 */ /* 0x000fe200078e00ff */
[----:B------:R-:W-:-:S03]  /*1310*/  IADD3 R15, PT, PT, -R15, RZ, RZ ;  /* 0x000000ff0f0f7210 */ /* 0x000fc60007ffe1ff */
[----:B------:R-:W-:Y:S02]  /*1320*/  IMAD.MOV R16, RZ, RZ, -R16 ;  /* 0x000000ffff107224 */ /* 0x000fe400078e0a10 */
[----:B------:R-:W-:Y:S02]  /*1330*/  IMAD R17, R4, R15, R17 ;  /* 0x0000000f04117224 */ /* 0x000fe400078e0211 */
[----:B------:R-:W-:-:S03]  /*1340*/  IMAD.HI.U32 R20, R14, R21, RZ ;  /* 0x000000150e147227 */ /* 0x000fc600078e00ff */
[C---:B------:R-:W-:Y:S01]  /*1350*/  ISETP.GT.U32.AND P0, PT, R4.reuse, R17, PT ;  /* 0x000000110400720c */ /* 0x040fe20003f04070 */
[----:B------:R-:W-:Y:S01]  /*1360*/  IMAD R15, R4, R16, R25 ;  /* 0x00000010040f7224 */ /* 0x000fe200078e0219 */
[----:B------:R-:W-:Y:S01]  /*1370*/  IABS R25, R8 ;  /* 0x0000000800197213 */ /* 0x000fe20000000000 */
[----:B------:R-:W-:-:S03]  /*1380*/  IMAD.HI.U32 R22, R14, R23, RZ ;  /* 0x000000170e167227 */ /* 0x000fc600078e00ff */
[----:B------:R-:W-:Y:S01]  /*1390*/  ISETP.GT.U32.AND P6, PT, R4, R15, PT ;  /* 0x0000000f0400720c */ /* 0x000fe20003fc4070 */
[----:B------:R-:W-:Y:S01]  /*13a0*/  IMAD.HI.U32 R16, R14, R19, RZ ;  /* 0x000000130e107227 */ /* 0x000fe200078e00ff */
[----:B------:R-:W-:-:S03]  /*13b0*/  IADD3 R22, PT, PT, -R22, RZ, RZ ;  /* 0x000000ff16167210 */ /* 0x000fc60007ffe1ff */
[----:B------:R-:W-:Y:S02]  /*13c0*/  IMAD.MOV R20, RZ, RZ, -R20 ;  /* 0x000000ffff147224 */ /* 0x000fe400078e0a14 */
[----:B------:R-:W-:Y:S01]  /*13d0*/  IMAD.MOV R16, RZ, RZ, -R16 ;  /* 0x000000ffff107224 */ /* 0x000fe200078e0a10 */
[----:B------:R-:W-:Y:S01]  /*13e0*/  @!P0 IADD3 R17, PT, PT, R17, -R4, RZ ;  /* 0x8000000411118210 */ /* 0x000fe20007ffe0ff */
[----:B------:R-:W-:Y:S02]  /*13f0*/  IMAD R21, R4, R20, R21 ;  /* 0x0000001404157224 */ /* 0x000fe400078e0215 */
[----:B------:R-:W-:Y:S01]  /*1400*/  IMAD.HI.U32 R14, R14, R25, RZ ;  /* 0x000000190e0e7227 */ /* 0x000fe200078e00ff */
[C---:B------:R-:W-:Y:S02]  /*1410*/  ISETP.GT.U32.AND P0, PT, R4.reuse, R17, PT ;  /* 0x000000110400720c */ /* 0x040fe40003f04070 */
[C---:B------:R-:W-:Y:S01]  /*1420*/  ISETP.GT.U32.AND P4, PT, R4.reuse, R21, PT ;  /* 0x000000150400720c */ /* 0x040fe20003f84070 */
[----:B------:R-:W-:-:S02]  /*1430*/  IMAD R19, R4, R16, R19 ;  /* 0x0000001004137224 */ /* 0x000fc400078e0213 */
[C---:B------:R-:W-:Y:S02]  /*1440*/  IMAD R23, R4.reuse, R22, R23 ;  /* 0x0000001604177224 */ /* 0x040fe400078e0217 */
[----:B------:R-:W-:Y:S01]  /*1450*/  IMAD.MOV R14, RZ, RZ, -R14 ;  /* 0x000000ffff0e7224 */ /* 0x000fe200078e0a0e */
[C---:B------:R-:W-:Y:S01]  /*1460*/  ISETP.GT.U32.AND P3, PT, R4.reuse, R19, PT ;  /* 0x000000130400720c */ /* 0x040fe20003f64070 */
[--C-:B------:R-:W-:Y:S01]  /*1470*/  @!P6 IMAD.IADD R15, R15, 0x1, -R4.reuse ;  /* 0x000000010f0fe824 */ /* 0x100fe200078e0a04 */
[C---:B------:R-:W-:Y:S01]  /*1480*/  ISETP.GT.U32.AND P5, PT, R4.reuse, R23, PT ;  /* 0x000000170400720c */ /* 0x040fe20003fa4070 */
[C---:B------:R-:W-:Y:S01]  /*1490*/  IMAD R25, R4.reuse, R14, R25 ;  /* 0x0000000e04197224 */ /* 0x040fe200078e0219 */
[----:B------:R-:W-:Y:S01]  /*14a0*/  ISETP.GE.AND P6, PT, R13, RZ, PT ;  /* 0x000000ff0d00720c */ /* 0x000fe20003fc6270 */
[--C-:B------:R-:W-:Y:S02]  /*14b0*/  @!P0 IMAD.IADD R17, R17, 0x1, -R4.reuse ;  /* 0x0000000111118824 */ /* 0x100fe400078e0a04 */
[----:B------:R-:W-:Y:S01]  /*14c0*/  @!P4 IMAD.IADD R21, R21, 0x1, -R4 ;  /* 0x000000011515c824 */ /* 0x000fe200078e0a04 */
[----:B------:R-:W-:-:S04]  /*14d0*/  ISETP.GT.U32.AND P2, PT, R4, R25, PT ;  /* 0x000000190400720c */ /* 0x000fc80003f44070 */
[C---:B------:R-:W-:Y:S01]  /*14e0*/  ISETP.GT.U32.AND P4, PT, R4.reuse, R21, PT ;  /* 0x000000150400720c */ /* 0x040fe20003f84070 */
[----:B------:R-:W-:Y:S02]  /*14f0*/  @!P3 IMAD.IADD R19, R19, 0x1, -R4 ;  /* 0x000000011313b824 */ /* 0x000fe400078e0a04 */
[-C--:B------:R-:W-:Y:S02]  /*1500*/  @!P5 IADD3 R23, PT, PT, R23, -R4.reuse, RZ ;  /* 0x800000041717d210 */ /* 0x080fe40007ffe0ff */
[C---:B------:R-:W-:Y:S01]  /*1510*/  ISETP.GT.U32.AND P5, PT, R4.reuse, R15, PT ;  /* 0x0000000f0400720c */ /* 0x040fe20003fa4070 */
[----:B------:R-:W-:Y:S01]  /*1520*/  @!P6 IMAD.MOV R17, RZ, RZ, -R17 ;  /* 0x000000ffff11e224 */ /* 0x000fe200078e0a11 */
[C---:B------:R-:W-:Y:S02]  /*1530*/  ISETP.GT.U32.AND P0, PT, R4.reuse, R23, PT ;  /* 0x000000170400720c */ /* 0x040fe40003f04070 */
[----:B------:R-:W-:Y:S02]  /*1540*/  ISETP.GT.U32.AND P3, PT, R4, R19, PT ;  /* 0x000000130400720c */ /* 0x000fe40003f64070 */
[----:B------:R-:W-:-:S02]  /*1550*/  @!P2 IADD3 R25, PT, PT, R25, -R4, RZ ;  /* 0x800000041919a210 */ /* 0x000fc40007ffe0ff */
[----:B------:R-:W-:Y:S01]  /*1560*/  ISETP.GE.AND P6, PT, R7, RZ, PT ;  /* 0x000000ff0700720c */ /* 0x000fe20003fc6270 */
[--C-:B------:R-:W-:Y:S01]  /*1570*/  @!P4 IMAD.IADD R21, R21, 0x1, -R4.reuse ;  /* 0x000000011515c824 */ /* 0x100fe200078e0a04 */
[----:B------:R-:W-:Y:S01]  /*1580*/  ISETP.GT.U32.AND P2, PT, R4, R25, PT ;  /* 0x000000190400720c */ /* 0x000fe20003f44070 */
[----:B------:R-:W0:Y:S01]  /*1590*/  LDC.64 R6, c[0x0][0x380] ;  /* 0x0000e000ff067b82 */ /* 0x000e220000000a00 */
[----:B------:R-:W-:Y:S02]  /*15a0*/  ISETP.GE.AND P4, PT, R12, RZ, PT ;  /* 0x000000ff0c00720c */ /* 0x000fe40003f86270 */
[-C--:B------:R-:W-:Y:S01]  /*15b0*/  @!P5 IADD3 R15, PT, PT, R15, -R4.reuse, RZ ;  /* 0x800000040f0fd210 */ /* 0x080fe20007ffe0ff */
[----:B------:R-:W-:Y:S01]  /*15c0*/  @!P0 IMAD.IADD R23, R23, 0x1, -R4 ;  /* 0x0000000117178824 */ /* 0x000fe200078e0a04 */
[----:B------:R-:W-:Y:S02]  /*15d0*/  ISETP.GE.AND P5, PT, R18, RZ, PT ;  /* 0x000000ff1200720c */ /* 0x000fe40003fa6270 */
[----:B------:R-:W-:-:S02]  /*15e0*/  @!P3 IADD3 R19, PT, PT, R19, -R4, RZ ;  /* 0x800000041313b210 */ /* 0x000fc40007ffe0ff */
[----:B------:R-:W-:Y:S01]  /*15f0*/  ISETP.GE.AND P0, PT, R11, RZ, PT ;  /* 0x000000ff0b00720c */ /* 0x000fe20003f06270 */
[----:B------:R-:W-:Y:S01]  /*1600*/  @!P6 IMAD.MOV R21, RZ, RZ, -R21 ;  /* 0x000000ffff15e224 */ /* 0x000fe200078e0a15 */
[----:B------:R-:W-:Y:S01]  /*1610*/  ISETP.GE.AND P3, PT, R8, RZ, PT ;  /* 0x000000ff0800720c */ /* 0x000fe20003f66270 */
[----:B------:R-:W-:Y:S01]  /*1620*/  @!P2 IMAD.IADD R25, R25, 0x1, -R4 ;  /* 0x000000011919a824 */ /* 0x000fe200078e0a04 */
[----:B------:R-:W-:Y:S02]  /*1630*/  ISETP.NE.AND P2, PT, R10, RZ, PT ;  /* 0x000000ff0a00720c */ /* 0x000fe40003f45270 */
[----:B------:R-:W-:Y:S01]  /*1640*/  LOP3.LUT R12, RZ, R10, RZ, 0x33, !PT ;  /* 0x0000000aff0c7212 */ /* 0x000fe200078e33ff */
[----:B------:R-:W-:Y:S01]  /*1650*/  IMAD.MOV.U32 R4, RZ, RZ, R25 ;  /* 0x000000ffff047224 */ /* 0x000fe200078e0019 */
[----:B------:R-:W-:Y:S01]  /*1660*/  @!P4 IADD3 R15, PT, PT, -R15, RZ, RZ ;  /* 0x000000ff0f0fc210 */ /* 0x000fe20007ffe1ff */
[----:B------:R-:W-:Y:S01]  /*1670*/  @!P5 IMAD.MOV R23, RZ, RZ, -R23 ;  /* 0x000000ffff17d224 */ /* 0x000fe200078e0a17 */
[----:B------:R-:W-:-:S02]  /*1680*/  SEL R21, R12, R21, !P2 ;  /* 0x000000150c157207 */ /* 0x000fc40005000000 */
[C---:B------:R-:W-:Y:S02]  /*1690*/  SEL R17, R12.reuse, R17, !P2 ;  /* 0x000000110c117207 */ /* 0x040fe40005000000 */
[----:B------:R-:W-:Y:S01]  /*16a0*/  @!P0 IADD3 R19, PT, PT, -R19, RZ, RZ ;  /* 0x000000ff13138210 */ /* 0x000fe20007ffe1ff */
[----:B------:R-:W-:Y:S01]  /*16b0*/  @!P3 IMAD.MOV R4, RZ, RZ, -R4 ;  /* 0x000000ffff04b224 */ /* 0x000fe200078e0a04 */
[C---:B------:R-:W-:Y:S01]  /*16c0*/  SEL R15, R12.reuse, R15, !P2 ;  /* 0x0000000f0c0f7207 */ /* 0x040fe20005000000 */
[CC--:B------:R-:W-:Y:S01]  /*16d0*/  IMAD R11, R21.reuse, R10.reuse, R17 ;  /* 0x0000000a150b7224 */ /* 0x0c0fe200078e0211 */
[C---:B------:R-:W-:Y:S02]  /*16e0*/  SEL R8, R12.reuse, R19, !P2 ;  /* 0x000000130c087207 */ /* 0x040fe40005000000 */
[C---:B------:R-:W-:Y:S01]  /*16f0*/  SEL R23, R12.reuse, R23, !P2 ;  /* 0x000000170c177207 */ /* 0x040fe20005000000 */
[----:B------:R-:W-:Y:S01]  /*1700*/  IMAD R15, R21, R10, R15 ;  /* 0x0000000a150f7224 */ /* 0x000fe200078e020f */
[----:B------:R-:W-:Y:S01]  /*1710*/  SEL R19, R12, R4, !P2 ;  /* 0x000000040c137207 */ /* 0x000fe20005000000 */
[----:B0-----:R-:W-:-:S04]  /*1720*/  IMAD.WIDE R12, R9, 0x4, R6 ;  /* 0x00000004090c7825 */ /* 0x001fc800078e0206 */
[-CC-:B------:R-:W-:Y:S02]  /*1730*/  IMAD R17, R23, R10.reuse, R8.reuse ;  /* 0x0000000a17117224 */ /* 0x180fe400078e0208 */
[----:B------:R-:W-:Y:S01]  /*1740*/  IMAD R19, R19, R10, R8 ;  /* 0x0000000a13137224 */ /* 0x000fe200078e0208 */
[----:B------:R-:W2:Y:S01]  /*1750*/  LDG.E R12, desc[UR6][R12.64] ;  /* 0x000000060c0c7981 */ /* 0x000ea2000c1e1900 */
[----:B------:R-:W-:-:S04]  /*1760*/  IMAD.WIDE R10, R11, 0x4, R6 ;  /* 0x000000040b0a7825 */ /* 0x000fc800078e0206 */
[--C-:B------:R-:W-:Y:S02]  /*1770*/  IMAD.WIDE R14, R15, 0x4, R6.reuse ;  /* 0x000000040f0e7825 */ /* 0x100fe400078e0206 */
[----:B------:R-:W2:Y:S02]  /*1780*/  LDG.E R11, desc[UR6][R10.64] ;  /* 0x000000060a0b7981 */ /* 0x000ea4000c1e1900 */
[--C-:B------:R-:W-:Y:S02]  /*1790*/  IMAD.WIDE R16, R17, 0x4, R6.reuse ;  /* 0x0000000411107825 */ /* 0x100fe400078e0206 */
[----:B------:R-:W2:Y:S02]  /*17a0*/  LDG.E R14, desc[UR6][R14.64] ;  /* 0x000000060e0e7981 */ /* 0x000ea4000c1e1900 */
[----:B------:R-:W-:Y:S02]  /*17b0*/  IMAD.WIDE R6, R19, 0x4, R6 ;  /* 0x0000000413067825 */ /* 0x000fe400078e0206 */
[----:B------:R-:W3:Y:S01]  /*17c0*/  LDG.E R16, desc[UR6][R16.64] ;  /* 0x0000000610107981 */ /* 0x000ee2000c1e1900 */
[----:B------:R-:W0:Y:S03]  /*17d0*/  LDC.64 R18, c[0x0][0x388] ;  /* 0x0000e200ff127b82 */ /* 0x000e260000000a00 */
[----:B------:R-:W3:Y:S01]  /*17e0*/  LDG.E R6, desc[UR6][R6.64] ;  /* 0x0000000606067981 */ /* 0x000ee2000c1e1900 */
[----:B0-----:R-:W-:Y:S01]  /*17f0*/  IMAD.WIDE R8, R9, 0x4, R18 ;  /* 0x0000000409087825 */ /* 0x001fe200078e0212 */
[----:B--2---:R-:W-:-:S04]  /*1800*/  IADD3 R21, PT, PT, R14, R11, R12 ;  /* 0x0000000b0e157210 */ /* 0x004fc80007ffe00c */
[----:B---3--:R-:W-:-:S04]  /*1810*/  IADD3 R21, PT, PT, R6, R16, R21 ;  /* 0x0000001006157210 */ /* 0x008fc80007ffe015 */
[----:B------:R-:W-:Y:S02]  /*1820*/  ISETP.GE.AND P0, PT, R21, 0x1, PT ;  /* 0x000000011500780c */ /* 0x000fe40003f06270 */
[----:B------:R-:W-:-:S04]  /*1830*/  SHF.R.S32.HI R21, RZ, 0x1f, R21 ;  /* 0x0000001fff157819 */ /* 0x000fc80000011415 */
[----:B------:R-:W-:-:S05]  /*1840*/  SEL R21, R21, 0x1, !P0 ;  /* 0x0000000115157807 */ /* 0x000fca0004000000 */
[----:B------:R2:W-:Y:S02]  /*1850*/  STG.E desc[UR6][R8.64], R21 ;  /* 0x0000001508007986 */ /* 0x0005e4000c101906 */
.L_x_7:
[----:B-1----:R-:W-:Y:S05]  /*1860*/  BSYNC.RECONVERGENT B0 ;  /* 0x0000000000007941 */ /* 0x002fea0003800200 */
.L_x_6:
[----:B------:R-:W-:Y:S05]  /*1870*/  @P1 BRA `(.L_x_8) ;  /* 0xffffffe800281947 */ /* 0x000fea000383ffff */
[----:B------:R-:W-:Y:S05]  /*1880*/  EXIT ;  /* 0x000000000000794d */ /* 0x000fea0003800000 */
.L_x_9:
[----:B------:R-:W-:-:S00]  /*1890*/  BRA `(.L_x_9) ;  /* 0xfffffffc00fc7947 */ /* 0x000fc0000383ffff */
[----:B------:R-:W-:-:S00]  /*18a0*/  NOP ;  /* 0x0000000000007918 */ /* 0x000fc00000000000 */
        /* <DEDUP_REMOVED lines=13> */
.L_x_10:


//--------------------- .nv.shared.reserved.0     --------------------------
	.section	.nv.shared.reserved.0,"aw",@nobits
	.weak		__nv_reservedSMEM_offset_0_alias
	.size		__nv_reservedSMEM_offset_0_alias, 0, 64
	.other		__nv_reservedSMEM_offset_0_alias,@"STO_CUDA_RESERVED_SHARED STV_DEFAULT"
__nv_reservedSMEM_offset_0_alias:
	.zero		0
	.zero		64


//--------------------- .nv.constant0._Z14simulate_modelPiS_ii --------------------------
	.section	.nv.constant0._Z14simulate_modelPiS_ii,"a",@progbits
	.sectionflags	@""
	.align	4
.nv.constant0._Z14simulate_modelPiS_ii:
	.zero		920


//--------------------- SYMBOLS --------------------------

	.type		.nv.reservedSmem.offset0,@object
	.size		.nv.reservedSmem.offset0,0x4
